//
// Generated by NVIDIA NVVM Compiler
//
// Compiler Build ID: CL-36424714
// Cuda compilation tools, release 13.0, V13.0.88
// Based on NVVM 20.0.0
//

.version 9.0
.target sm_100
.address_size 64

	// .globl	_Z15normalizeKernelPfiff

.visible .entry _Z15normalizeKernelPfiff(
	.param .u64 .ptr .align 1 _Z15normalizeKernelPfiff_param_0,
	.param .u32 _Z15normalizeKernelPfiff_param_1,
	.param .f32 _Z15normalizeKernelPfiff_param_2,
	.param .f32 _Z15normalizeKernelPfiff_param_3
)
{
	.reg .pred 	%p<3>;
	.reg .b32 	%r<6>;
	.reg .b32 	%f<7>;
	.reg .b64 	%rd<5>;

	ld.param.u64 	%rd1, [_Z15normalizeKernelPfiff_param_0];
	ld.param.u32 	%r2, [_Z15normalizeKernelPfiff_param_1];
	ld.param.f32 	%f2, [_Z15normalizeKernelPfiff_param_2];
	ld.param.f32 	%f3, [_Z15normalizeKernelPfiff_param_3];
	mov.u32 	%r3, %ctaid.x;
	mov.u32 	%r4, %ntid.x;
	mov.u32 	%r5, %tid.x;
	mad.lo.s32 	%r1, %r3, %r4, %r5;
	setp.ge.s32 	%p1, %r1, %r2;
	@%p1 bra 	$L__BB0_3;
	sub.f32 	%f1, %f3, %f2;
	setp.leu.f32 	%p2, %f1, 0f00000000;
	@%p2 bra 	$L__BB0_3;
	cvta.to.global.u64 	%rd2, %rd1;
	mul.wide.s32 	%rd3, %r1, 4;
	add.s64 	%rd4, %rd2, %rd3;
	ld.global.f32 	%f4, [%rd4];
	sub.f32 	%f5, %f4, %f2;
	div.rn.f32 	%f6, %f5, %f1;
	st.global.f32 	[%rd4], %f6;
$L__BB0_3:
	ret;

}
	// .globl	_Z25convertUInt8ToFloatKernelPKhPfi
.visible .entry _Z25convertUInt8ToFloatKernelPKhPfi(
	.param .u64 .ptr .align 1 _Z25convertUInt8ToFloatKernelPKhPfi_param_0,
	.param .u64 .ptr .align 1 _Z25convertUInt8ToFloatKernelPKhPfi_param_1,
	.param .u32 _Z25convertUInt8ToFloatKernelPKhPfi_param_2
)
{
	.reg .pred 	%p<2>;
	.reg .b16 	%rs<2>;
	.reg .b32 	%r<6>;
	.reg .b32 	%f<3>;
	.reg .b64 	%rd<9>;

	ld.param.u64 	%rd1, [_Z25convertUInt8ToFloatKernelPKhPfi_param_0];
	ld.param.u64 	%rd2, [_Z25convertUInt8ToFloatKernelPKhPfi_param_1];
	ld.param.u32 	%r2, [_Z25convertUInt8ToFloatKernelPKhPfi_param_2];
	mov.u32 	%r3, %ctaid.x;
	mov.u32 	%r4, %ntid.x;
	mov.u32 	%r5, %tid.x;
	mad.lo.s32 	%r1, %r3, %r4, %r5;
	setp.ge.s32 	%p1, %r1, %r2;
	@%p1 bra 	$L__BB1_2;
	cvta.to.global.u64 	%rd3, %rd1;
	cvta.to.global.u64 	%rd4, %rd2;
	cvt.s64.s32 	%rd5, %r1;
	add.s64 	%rd6, %rd3, %rd5;
	ld.global.u8 	%rs1, [%rd6];
	cvt.rn.f32.u16 	%f1, %rs1;
	div.rn.f32 	%f2, %f1, 0f437F0000;
	mul.wide.s32 	%rd7, %r1, 4;
	add.s64 	%rd8, %rd4, %rd7;
	st.global.f32 	[%rd8], %f2;
$L__BB1_2:
	ret;

}
	// .globl	_Z25convertFloatToUInt8KernelPKfPhi
.visible .entry _Z25convertFloatToUInt8KernelPKfPhi(
	.param .u64 .ptr .align 1 _Z25convertFloatToUInt8KernelPKfPhi_param_0,
	.param .u64 .ptr .align 1 _Z25convertFloatToUInt8KernelPKfPhi_param_1,
	.param .u32 _Z25convertFloatToUInt8KernelPKfPhi_param_2
)
{
	.reg .pred 	%p<2>;
	.reg .b32 	%r<7>;
	.reg .b32 	%f<5>;
	.reg .b64 	%rd<9>;

	ld.param.u64 	%rd1, [_Z25convertFloatToUInt8KernelPKfPhi_param_0];
	ld.param.u64 	%rd2, [_Z25convertFloatToUInt8KernelPKfPhi_param_1];
	ld.param.u32 	%r2, [_Z25convertFloatToUInt8KernelPKfPhi_param_2];
	mov.u32 	%r3, %ctaid.x;
	mov.u32 	%r4, %ntid.x;
	mov.u32 	%r5, %tid.x;
	mad.lo.s32 	%r1, %r3, %r4, %r5;
	setp.ge.s32 	%p1, %r1, %r2;
	@%p1 bra 	$L__BB2_2;
	cvta.to.global.u64 	%rd3, %rd1;
	cvta.to.global.u64 	%rd4, %rd2;
	cvt.s64.s32 	%rd5, %r1;
	mul.wide.s32 	%rd6, %r1, 4;
	add.s64 	%rd7, %rd3, %rd6;
	ld.global.f32 	%f1, [%rd7];
	mul.f32 	%f2, %f1, 0f437F0000;
	max.f32 	%f3, %f2, 0f00000000;
	min.f32 	%f4, %f3, 0f437F0000;
	cvt.rzi.u32.f32 	%r6, %f4;
	add.s64 	%rd8, %rd4, %rd5;
	st.global.u8 	[%rd8], %r6;
$L__BB2_2:
	ret;

}
	// .globl	_Z21reflectBoundaryKernelPKfPfiii
.visible .entry _Z21reflectBoundaryKernelPKfPfiii(
	.param .u64 .ptr .align 1 _Z21reflectBoundaryKernelPKfPfiii_param_0,
	.param .u64 .ptr .align 1 _Z21reflectBoundaryKernelPKfPfiii_param_1,
	.param .u32 _Z21reflectBoundaryKernelPKfPfiii_param_2,
	.param .u32 _Z21reflectBoundaryKernelPKfPfiii_param_3,
	.param .u32 _Z21reflectBoundaryKernelPKfPfiii_param_4
)
{
	.reg .pred 	%p<6>;
	.reg .b32 	%r<37>;
	.reg .b32 	%f<2>;
	.reg .b64 	%rd<9>;

	ld.param.u64 	%rd1, [_Z21reflectBoundaryKernelPKfPfiii_param_0];
	ld.param.u64 	%rd2, [_Z21reflectBoundaryKernelPKfPfiii_param_1];
	ld.param.u32 	%r4, [_Z21reflectBoundaryKernelPKfPfiii_param_2];
	ld.param.u32 	%r5, [_Z21reflectBoundaryKernelPKfPfiii_param_3];
	ld.param.u32 	%r6, [_Z21reflectBoundaryKernelPKfPfiii_param_4];
	mov.u32 	%r7, %ctaid.x;
	mov.u32 	%r8, %ntid.x;
	mov.u32 	%r9, %tid.x;
	mad.lo.s32 	%r1, %r7, %r8, %r9;
	mov.u32 	%r10, %ctaid.y;
	mov.u32 	%r11, %ntid.y;
	mov.u32 	%r12, %tid.y;
	mad.lo.s32 	%r13, %r10, %r11, %r12;
	shl.b32 	%r14, %r6, 1;
	add.s32 	%r3, %r14, %r4;
	add.s32 	%r15, %r14, %r5;
	setp.ge.s32 	%p1, %r1, %r3;
	setp.ge.s32 	%p2, %r13, %r15;
	or.pred  	%p3, %p1, %p2;
	@%p3 bra 	$L__BB3_2;
	cvta.to.global.u64 	%rd3, %rd1;
	cvta.to.global.u64 	%rd4, %rd2;
	sub.s32 	%r17, %r1, %r6;
	sub.s32 	%r18, %r13, %r6;
	abs.s32 	%r19, %r17;
	setp.lt.s32 	%p4, %r19, %r4;
	shl.b32 	%r20, %r4, 1;
	sub.s32 	%r21, %r20, %r19;
	abs.s32 	%r22, %r18;
	setp.lt.s32 	%p5, %r22, %r5;
	shl.b32 	%r23, %r5, 1;
	sub.s32 	%r24, %r23, %r22;
	max.s32 	%r25, %r21, 2;
	add.s32 	%r26, %r25, -2;
	selp.b32 	%r27, %r19, %r26, %p4;
	add.s32 	%r28, %r4, -1;
	min.s32 	%r29, %r27, %r28;
	max.s32 	%r30, %r24, 2;
	add.s32 	%r31, %r30, -2;
	selp.b32 	%r32, %r22, %r31, %p5;
	add.s32 	%r33, %r5, -1;
	min.s32 	%r34, %r32, %r33;
	mad.lo.s32 	%r35, %r34, %r4, %r29;
	mul.wide.s32 	%rd5, %r35, 4;
	add.s64 	%rd6, %rd3, %rd5;
	ld.global.f32 	%f1, [%rd6];
	mad.lo.s32 	%r36, %r3, %r13, %r1;
	mul.wide.s32 	%rd7, %r36, 4;
	add.s64 	%rd8, %rd4, %rd7;
	st.global.f32 	[%rd8], %f1;
$L__BB3_2:
	ret;

}


// ===== COMPILED SASS (sm_100) =====

	.target	sm_100

	.elftype	@"ET_EXEC"


//--------------------- .note.nv.tkinfo           --------------------------
	.section	.note.nv.tkinfo,"",@"SHT_NOTE"
	.sectionflags	@"SHF_NOTE_NV_TKINFO"
	.tkinfo
        /*0018*/ 	.word	0x00000002
        /*0030*/ 	.string	""
        /*0030*/ 	.string	"ptxas"
        /*0030*/ 	.string	"Cuda compilation tools, release 13.0, V13.0.88"
        /*0030*/ 	.string	"Build cuda_13.0.r13.0/compiler.36424714_0"
        /*0030*/ 	.string	"-arch sm_100 -m 64 "



//--------------------- .note.nv.cuinfo           --------------------------
	.section	.note.nv.cuinfo,"",@"SHT_NOTE"
	.sectionflags	@"SHF_NOTE_NV_CUINFO"
        /*0018*/ 	.short	0x0002
        /*001a*/ 	.short	0x0064
        /*001c*/ 	.short	0x0082
	.zero		2


//--------------------- .nv.info                  --------------------------
	.section	.nv.info,"",@"SHT_CUDA_INFO"
	.align	4


	//----- nvinfo : EIATTR_REGCOUNT
	.align		4
        /*0000*/ 	.byte	0x04, 0x2f
        /*0002*/ 	.short	(.L_1 - .L_0)
	.align		4
.L_0:
        /*0004*/ 	.word	index@(_Z15normalizeKernelPfiff)
        /*0008*/ 	.word	0x00000010


	//----- nvinfo : EIATTR_FRAME_SIZE
	.align		4
.L_1:
        /*000c*/ 	.byte	0x04, 0x11
        /*000e*/ 	.short	(.L_3 - .L_2)
	.align		4
.L_2:
        /*0010*/ 	.word	index@($__internal_1_$__cuda_sm3x_div_rn_noftz_f32_slowpath)
        /*0014*/ 	.word	0x00000000


	//----- nvinfo : EIATTR_FRAME_SIZE
	.align		4
.L_3:
        /*0018*/ 	.byte	0x04, 0x11
        /*001a*/ 	.short	(.L_5 - .L_4)
	.align		4
.L_4:
        /*001c*/ 	.word	index@(_Z15normalizeKernelPfiff)
        /*0020*/ 	.word	0x00000000


	//----- nvinfo : EIATTR_REGCOUNT
	.align		4
.L_5:
        /*0024*/ 	.byte	0x04, 0x2f
        /*0026*/ 	.short	(.L_7 - .L_6)
	.align		4
.L_6:
        /*0028*/ 	.word	index@(_Z25convertUInt8ToFloatKernelPKhPfi)
        /*002c*/ 	.word	0x0000000d


	//----- nvinfo : EIATTR_FRAME_SIZE
	.align		4
.L_7:
        /*0030*/ 	.byte	0x04, 0x11
        /*0032*/ 	.short	(.L_9 - .L_8)
	.align		4
.L_8:
        /*0034*/ 	.word	index@($__internal_0_$__cuda_sm3x_div_rn_noftz_f32_slowpath)
        /*0038*/ 	.word	0x00000000


	//----- nvinfo : EIATTR_FRAME_SIZE
	.align		4
.L_9:
        /*003c*/ 	.byte	0x04, 0x11
        /*003e*/ 	.short	(.L_11 - .L_10)
	.align		4
.L_10:
        /*0040*/ 	.word	index@(_Z25convertUInt8ToFloatKernelPKhPfi)
        /*0044*/ 	.word	0x00000000


	//----- nvinfo : EIATTR_REGCOUNT
	.align		4
.L_11:
        /*0048*/ 	.byte	0x04, 0x2f
        /*004a*/ 	.short	(.L_13 - .L_12)
	.align		4
.L_12:
        /*004c*/ 	.word	index@(_Z25convertFloatToUInt8KernelPKfPhi)
        /*0050*/ 	.word	0x0000000a


	//----- nvinfo : EIATTR_FRAME_SIZE
	.align		4
.L_13:
        /*0054*/ 	.byte	0x04, 0x11
        /*0056*/ 	.short	(.L_15 - .L_14)
	.align		4
.L_14:
        /*0058*/ 	.word	index@(_Z25convertFloatToUInt8KernelPKfPhi)
        /*005c*/ 	.word	0x00000000


	//----- nvinfo : EIATTR_REGCOUNT
	.align		4
.L_15:
        /*0060*/ 	.byte	0x04, 0x2f
        /*0062*/ 	.short	(.L_17 - .L_16)
	.align		4
.L_16:
        /*0064*/ 	.word	index@(_Z21reflectBoundaryKernelPKfPfiii)
        /*0068*/ 	.word	0x0000000e


	//----- nvinfo : EIATTR_FRAME_SIZE
	.align		4
.L_17:
        /*006c*/ 	.byte	0x04, 0x11
        /*006e*/ 	.short	(.L_19 - .L_18)
	.align		4
.L_18:
        /*0070*/ 	.word	index@(_Z21reflectBoundaryKernelPKfPfiii)
        /*0074*/ 	.word	0x00000000


	//----- nvinfo : EIATTR_MIN_STACK_SIZE
	.align		4
.L_19:
        /*0078*/ 	.byte	0x04, 0x12
        /*007a*/ 	.short	(.L_21 - .L_20)
	.align		4
.L_20:
        /*007c*/ 	.word	index@(_Z21reflectBoundaryKernelPKfPfiii)
        /*0080*/ 	.word	0x00000000


	//----- nvinfo : EIATTR_MIN_STACK_SIZE
	.align		4
.L_21:
        /*0084*/ 	.byte	0x04, 0x12
        /*0086*/ 	.short	(.L_23 - .L_22)
	.align		4
.L_22:
        /*0088*/ 	.word	index@(_Z25convertFloatToUInt8KernelPKfPhi)
        /*008c*/ 	.word	0x00000000


	//----- nvinfo : EIATTR_MIN_STACK_SIZE
	.align		4
.L_23:
        /*0090*/ 	.byte	0x04, 0x12
        /*0092*/ 	.short	(.L_25 - .L_24)
	.align		4
.L_24:
        /*0094*/ 	.word	index@(_Z25convertUInt8ToFloatKernelPKhPfi)
        /*0098*/ 	.word	0x00000000


	//----- nvinfo : EIATTR_MIN_STACK_SIZE
	.align		4
.L_25:
        /*009c*/ 	.byte	0x04, 0x12
        /*009e*/ 	.short	(.L_27 - .L_26)
	.align		4
.L_26:
        /*00a0*/ 	.word	index@(_Z15normalizeKernelPfiff)
        /*00a4*/ 	.word	0x00000000
.L_27:


//--------------------- .nv.compat                --------------------------
	.section	.nv.compat,"",@"SHT_CUDA_COMPAT_INFO"
	.align	4
        /*0000*/ 	.byte	0x02, 0x09, 0x00, 0x00, 0x02, 0x02, 0x01, 0x00, 0x02, 0x05, 0x05, 0x00, 0x03, 0x07, 0x01, 0x01
        /*0010*/ 	.byte	0x02, 0x03, 0x00, 0x00, 0x02, 0x06, 0x01, 0x00, 0x04, 0x0b, 0x08, 0x00, 0x01, 0x00, 0x00, 0x00
        /*0020*/ 	.byte	0x00, 0x00, 0x00, 0x00


//--------------------- .nv.info._Z21reflectBoundaryKernelPKfPfiii --------------------------
	.section	.nv.info._Z21reflectBoundaryKernelPKfPfiii,"",@"SHT_CUDA_INFO"
	.sectionflags	@""
	.align	4


	//----- nvinfo : EIATTR_CUDA_API_VERSION
	.align		4
        /*0000*/ 	.byte	0x04, 0x37
        /*0002*/ 	.short	(.L_29 - .L_28)
.L_28:
        /*0004*/ 	.word	0x00000082


	//----- nvinfo : EIATTR_KPARAM_INFO
	.align		4
.L_29:
        /*0008*/ 	.byte	0x04, 0x17
        /*000a*/ 	.short	(.L_31 - .L_30)
.L_30:
        /*000c*/ 	.word	0x00000000
        /*0010*/ 	.short	0x0004
        /*0012*/ 	.short	0x0018
        /*0014*/ 	.byte	0x00, 0xf0, 0x11, 0x00


	//----- nvinfo : EIATTR_KPARAM_INFO
	.align		4
.L_31:
        /*0018*/ 	.byte	0x04, 0x17
        /*001a*/ 	.short	(.L_33 - .L_32)
.L_32:
        /*001c*/ 	.word	0x00000000
        /*0020*/ 	.short	0x0003
        /*0022*/ 	.short	0x0014
        /*0024*/ 	.byte	0x00, 0xf0, 0x11, 0x00


	//----- nvinfo : EIATTR_KPARAM_INFO
	.align		4
.L_33:
        /*0028*/ 	.byte	0x04, 0x17
        /*002a*/ 	.short	(.L_35 - .L_34)
.L_34:
        /*002c*/ 	.word	0x00000000
        /*0030*/ 	.short	0x0002
        /*0032*/ 	.short	0x0010
        /*0034*/ 	.byte	0x00, 0xf0, 0x11, 0x00


	//----- nvinfo : EIATTR_KPARAM_INFO
	.align		4
.L_35:
        /*0038*/ 	.byte	0x04, 0x17
        /*003a*/ 	.short	(.L_37 - .L_36)
.L_36:
        /*003c*/ 	.word	0x00000000
        /*0040*/ 	.short	0x0001
        /*0042*/ 	.short	0x0008
        /*0044*/ 	.byte	0x00, 0xf5, 0x21, 0x00


	//----- nvinfo : EIATTR_KPARAM_INFO
	.align		4
.L_37:
        /*0048*/ 	.byte	0x04, 0x17
        /*004a*/ 	.short	(.L_39 - .L_38)
.L_38:
        /*004c*/ 	.word	0x00000000
        /*0050*/ 	.short	0x0000
        /*0052*/ 	.short	0x0000
        /*0054*/ 	.byte	0x00, 0xf5, 0x21, 0x00


	//----- nvinfo : EIATTR_SPARSE_MMA_MASK
	.align		4
.L_39:
        /*0058*/ 	.byte	0x03, 0x50
        /*005a*/ 	.short	0x0000


	//----- nvinfo : EIATTR_MAXREG_COUNT
	.align		4
        /*005c*/ 	.byte	0x03, 0x1b
        /*005e*/ 	.short	0x00ff


	//----- nvinfo : EIATTR_MERCURY_ISA_VERSION
	.align		4
        /*0060*/ 	.byte	0x03, 0x5f
        /*0062*/ 	.short	0x0101


	//----- nvinfo : EIATTR_VRC_CTA_INIT_COUNT
	.align		4
        /*0064*/ 	.byte	0x02, 0x4a
	.zero		1
	.zero		1


	//----- nvinfo : EIATTR_EXIT_INSTR_OFFSETS
	.align		4
        /*0068*/ 	.byte	0x04, 0x1c
        /*006a*/ 	.short	(.L_41 - .L_40)


	//   ....[0]....
.L_40:
        /*006c*/ 	.word	0x000000f0


	//   ....[1]....
        /*0070*/ 	.word	0x00000270


	//----- nvinfo : EIATTR_CBANK_PARAM_SIZE
	.align		4
.L_41:
        /*0074*/ 	.byte	0x03, 0x19
        /*0076*/ 	.short	0x001c


	//----- nvinfo : EIATTR_PARAM_CBANK
	.align		4
        /*0078*/ 	.byte	0x04, 0x0a
        /*007a*/ 	.short	(.L_43 - .L_42)
	.align		4
.L_42:
        /*007c*/ 	.word	index@(.nv.constant0._Z21reflectBoundaryKernelPKfPfiii)
        /*0080*/ 	.short	0x0380
        /*0082*/ 	.short	0x001c


	//----- nvinfo : EIATTR_SW_WAR
	.align		4
.L_43:
        /*0084*/ 	.byte	0x04, 0x36
        /*0086*/ 	.short	(.L_45 - .L_44)
.L_44:
        /*0088*/ 	.word	0x00000008
.L_45:


//--------------------- .nv.info._Z25convertFloatToUInt8KernelPKfPhi --------------------------
	.section	.nv.info._Z25convertFloatToUInt8KernelPKfPhi,"",@"SHT_CUDA_INFO"
	.sectionflags	@""
	.align	4


	//----- nvinfo : EIATTR_CUDA_API_VERSION
	.align		4
        /*0000*/ 	.byte	0x04, 0x37
        /*0002*/ 	.short	(.L_47 - .L_46)
.L_46:
        /*0004*/ 	.word	0x00000082


	//----- nvinfo : EIATTR_KPARAM_INFO
	.align		4
.L_47:
        /*0008*/ 	.byte	0x04, 0x17
        /*000a*/ 	.short	(.L_49 - .L_48)
.L_48:
        /*000c*/ 	.word	0x00000000
        /*0010*/ 	.short	0x0002
        /*0012*/ 	.short	0x0010
        /*0014*/ 	.byte	0x00, 0xf0, 0x11, 0x00


	//----- nvinfo : EIATTR_KPARAM_INFO
	.align		4
.L_49:
        /*0018*/ 	.byte	0x04, 0x17
        /*001a*/ 	.short	(.L_51 - .L_50)
.L_50:
        /*001c*/ 	.word	0x00000000
        /*0020*/ 	.short	0x0001
        /*0022*/ 	.short	0x0008
        /*0024*/ 	.byte	0x00, 0xf5, 0x21, 0x00


	//----- nvinfo : EIATTR_KPARAM_INFO
	.align		4
.L_51:
        /*0028*/ 	.byte	0x04, 0x17
        /*002a*/ 	.short	(.L_53 - .L_52)
.L_52:
        /*002c*/ 	.word	0x00000000
        /*0030*/ 	.short	0x0000
        /*0032*/ 	.short	0x0000
        /*0034*/ 	.byte	0x00, 0xf5, 0x21, 0x00


	//----- nvinfo : EIATTR_SPARSE_MMA_MASK
	.align		4
.L_53:
        /*0038*/ 	.byte	0x03, 0x50
        /*003a*/ 	.short	0x0000


	//----- nvinfo : EIATTR_MAXREG_COUNT
	.align		4
        /*003c*/ 	.byte	0x03, 0x1b
        /*003e*/ 	.short	0x00ff


	//----- nvinfo : EIATTR_MERCURY_ISA_VERSION
	.align		4
        /*0040*/ 	.byte	0x03, 0x5f
        /*0042*/ 	.short	0x0101


	//----- nvinfo : EIATTR_VRC_CTA_INIT_COUNT
	.align		4
        /*0044*/ 	.byte	0x02, 0x4a
	.zero		1
	.zero		1


	//----- nvinfo : EIATTR_EXIT_INSTR_OFFSETS
	.align		4
        /*0048*/ 	.byte	0x04, 0x1c
        /*004a*/ 	.short	(.L_55 - .L_54)


	//   ....[0]....
.L_54:
        /*004c*/ 	.word	0x00000070


	//   ....[1]....
        /*0050*/ 	.word	0x00000140


	//----- nvinfo : EIATTR_CBANK_PARAM_SIZE
	.align		4
.L_55:
        /*0054*/ 	.byte	0x03, 0x19
        /*0056*/ 	.short	0x0014


	//----- nvinfo : EIATTR_PARAM_CBANK
	.align		4
        /*0058*/ 	.byte	0x04, 0x0a
        /*005a*/ 	.short	(.L_57 - .L_56)
	.align		4
.L_56:
        /*005c*/ 	.word	index@(.nv.constant0._Z25convertFloatToUInt8KernelPKfPhi)
        /*0060*/ 	.short	0x0380
        /*0062*/ 	.short	0x0014


	//----- nvinfo : EIATTR_SW_WAR
	.align		4
.L_57:
        /*0064*/ 	.byte	0x04, 0x36
        /*0066*/ 	.short	(.L_59 - .L_58)
.L_58:
        /*0068*/ 	.word	0x00000008
.L_59:


//--------------------- .nv.info._Z25convertUInt8ToFloatKernelPKhPfi --------------------------
	.section	.nv.info._Z25convertUInt8ToFloatKernelPKhPfi,"",@"SHT_CUDA_INFO"
	.sectionflags	@""
	.align	4


	//----- nvinfo : EIATTR_CUDA_API_VERSION
	.align		4
        /*0000*/ 	.byte	0x04, 0x37
        /*0002*/ 	.short	(.L_61 - .L_60)
.L_60:
        /*0004*/ 	.word	0x00000082


	//----- nvinfo : EIATTR_KPARAM_INFO
	.align		4
.L_61:
        /*0008*/ 	.byte	0x04, 0x17
        /*000a*/ 	.short	(.L_63 - .L_62)
.L_62:
        /*000c*/ 	.word	0x00000000
        /*0010*/ 	.short	0x0002
        /*0012*/ 	.short	0x0010
        /*0014*/ 	.byte	0x00, 0xf0, 0x11, 0x00


	//----- nvinfo : EIATTR_KPARAM_INFO
	.align		4
.L_63:
        /*0018*/ 	.byte	0x04, 0x17
        /*001a*/ 	.short	(.L_65 - .L_64)
.L_64:
        /*001c*/ 	.word	0x00000000
        /*0020*/ 	.short	0x0001
        /*0022*/ 	.short	0x0008
        /*0024*/ 	.byte	0x00, 0xf5, 0x21, 0x00


	//----- nvinfo : EIATTR_KPARAM_INFO
	.align		4
.L_65:
        /*0028*/ 	.byte	0x04, 0x17
        /*002a*/ 	.short	(.L_67 - .L_66)
.L_66:
        /*002c*/ 	.word	0x00000000
        /*0030*/ 	.short	0x0000
        /*0032*/ 	.short	0x0000
        /*0034*/ 	.byte	0x00, 0xf5, 0x21, 0x00


	//----- nvinfo : EIATTR_SPARSE_MMA_MASK
	.align		4
.L_67:
        /*0038*/ 	.byte	0x03, 0x50
        /*003a*/ 	.short	0x0000


	//----- nvinfo : EIATTR_MAXREG_COUNT
	.align		4
        /*003c*/ 	.byte	0x03, 0x1b
        /*003e*/ 	.short	0x00ff


	//----- nvinfo : EIATTR_MERCURY_ISA_VERSION
	.align		4
        /*0040*/ 	.byte	0x03, 0x5f
        /*0042*/ 	.short	0x0101


	//----- nvinfo : EIATTR_VRC_CTA_INIT_COUNT
	.align		4
        /*0044*/ 	.byte	0x02, 0x4a
	.zero		1
	.zero		1


	//----- nvinfo : EIATTR_EXIT_INSTR_OFFSETS
	.align		4
        /*0048*/ 	.byte	0x04, 0x1c
        /*004a*/ 	.short	(.L_69 - .L_68)


	//   ....[0]....
.L_68:
        /*004c*/ 	.word	0x00000070


	//   ....[1]....
        /*0050*/ 	.word	0x000001e0


	//----- nvinfo : EIATTR_CRS_STACK_SIZE
	.align		4
.L_69:
        /*0054*/ 	.byte	0x04, 0x1e
        /*0056*/ 	.short	(.L_71 - .L_70)
.L_70:
        /*0058*/ 	.word	0x00000000


	//----- nvinfo : EIATTR_CBANK_PARAM_SIZE
	.align		4
.L_71:
        /*005c*/ 	.byte	0x03, 0x19
        /*005e*/ 	.short	0x0014


	//----- nvinfo : EIATTR_PARAM_CBANK
	.align		4
        /*0060*/ 	.byte	0x04, 0x0a
        /*0062*/ 	.short	(.L_73 - .L_72)
	.align		4
.L_72:
        /*0064*/ 	.word	index@(.nv.constant0._Z25convertUInt8ToFloatKernelPKhPfi)
        /*0068*/ 	.short	0x0380
        /*006a*/ 	.short	0x0014


	//----- nvinfo : EIATTR_SW_WAR
	.align		4
.L_73:
        /*006c*/ 	.byte	0x04, 0x36
        /*006e*/ 	.short	(.L_75 - .L_74)
.L_74:
        /*0070*/ 	.word	0x00000008
.L_75:


//--------------------- .nv.info._Z15normalizeKernelPfiff --------------------------
	.section	.nv.info._Z15normalizeKernelPfiff,"",@"SHT_CUDA_INFO"
	.sectionflags	@""
	.align	4


	//----- nvinfo : EIATTR_CUDA_API_VERSION
	.align		4
        /*0000*/ 	.byte	0x04, 0x37
        /*0002*/ 	.short	(.L_77 - .L_76)
.L_76:
        /*0004*/ 	.word	0x00000082


	//----- nvinfo : EIATTR_KPARAM_INFO
	.align		4
.L_77:
        /*0008*/ 	.byte	0x04, 0x17
        /*000a*/ 	.short	(.L_79 - .L_78)
.L_78:
        /*000c*/ 	.word	0x00000000
        /*0010*/ 	.short	0x0003
        /*0012*/ 	.short	0x0010
        /*0014*/ 	.byte	0x00, 0xf0, 0x11, 0x00


	//----- nvinfo : EIATTR_KPARAM_INFO
	.align		4
.L_79:
        /*0018*/ 	.byte	0x04, 0x17
        /*001a*/ 	.short	(.L_81 - .L_80)
.L_80:
        /*001c*/ 	.word	0x00000000
        /*0020*/ 	.short	0x0002
        /*0022*/ 	.short	0x000c
        /*0024*/ 	.byte	0x00, 0xf0, 0x11, 0x00


	//----- nvinfo : EIATTR_KPARAM_INFO
	.align		4
.L_81:
        /*0028*/ 	.byte	0x04, 0x17
        /*002a*/ 	.short	(.L_83 - .L_82)
.L_82:
        /*002c*/ 	.word	0x00000000
        /*0030*/ 	.short	0x0001
        /*0032*/ 	.short	0x0008
        /*0034*/ 	.byte	0x00, 0xf0, 0x11, 0x00


	//----- nvinfo : EIATTR_KPARAM_INFO
	.align		4
.L_83:
        /*0038*/ 	.byte	0x04, 0x17
        /*003a*/ 	.short	(.L_85 - .L_84)
.L_84:
        /*003c*/ 	.word	0x00000000
        /*0040*/ 	.short	0x0000
        /*0042*/ 	.short	0x0000
        /*0044*/ 	.byte	0x00, 0xf5, 0x21, 0x00


	//----- nvinfo : EIATTR_SPARSE_MMA_MASK
	.align		4
.L_85:
        /*0048*/ 	.byte	0x03, 0x50
        /*004a*/ 	.short	0x0000


	//----- nvinfo : EIATTR_MAXREG_COUNT
	.align		4
        /*004c*/ 	.byte	0x03, 0x1b
        /*004e*/ 	.short	0x00ff


	//----- nvinfo : EIATTR_MERCURY_ISA_VERSION
	.align		4
        /*0050*/ 	.byte	0x03, 0x5f
        /*0052*/ 	.short	0x0101


	//----- nvinfo : EIATTR_VRC_CTA_INIT_COUNT
	.align		4
        /*0054*/ 	.byte	0x02, 0x4a
	.zero		1
	.zero		1


	//----- nvinfo : EIATTR_EXIT_INSTR_OFFSETS
	.align		4
        /*0058*/ 	.byte	0x04, 0x1c
        /*005a*/ 	.short	(.L_87 - .L_86)


	//   ....[0]....
.L_86:
        /*005c*/ 	.word	0x00000070


	//   ....[1]....
        /*0060*/ 	.word	0x000000b0


	//   ....[2]....
        /*0064*/ 	.word	0x00000200


	//----- nvinfo : EIATTR_CRS_STACK_SIZE
	.align		4
.L_87:
        /*0068*/ 	.byte	0x04, 0x1e
        /*006a*/ 	.short	(.L_89 - .L_88)
.L_88:
        /*006c*/ 	.word	0x00000000


	//----- nvinfo : EIATTR_CBANK_PARAM_SIZE
	.align		4
.L_89:
        /*0070*/ 	.byte	0x03, 0x19
        /*0072*/ 	.short	0x0014


	//----- nvinfo : EIATTR_PARAM_CBANK
	.align		4
        /*0074*/ 	.byte	0x04, 0x0a
        /*0076*/ 	.short	(.L_91 - .L_90)
	.align		4
.L_90:
        /*0078*/ 	.word	index@(.nv.constant0._Z15normalizeKernelPfiff)
        /*007c*/ 	.short	0x0380
        /*007e*/ 	.short	0x0014


	//----- nvinfo : EIATTR_SW_WAR
	.align		4
.L_91:
        /*0080*/ 	.byte	0x04, 0x36
        /*0082*/ 	.short	(.L_93 - .L_92)
.L_92:
        /*0084*/ 	.word	0x00000008
.L_93:


//--------------------- .nv.callgraph             --------------------------
	.section	.nv.callgraph,"",@"SHT_CUDA_CALLGRAPH"
	.align	4
	.sectionentsize	8
	.align		4
        /*0000*/ 	.word	0x00000000
	.align		4
        /*0004*/ 	.word	0xffffffff
	.align		4
        /*0008*/ 	.word	0x00000000
	.align		4
        /*000c*/ 	.word	0xfffffffe
	.align		4
        /*0010*/ 	.word	0x00000000
	.align		4
        /*0014*/ 	.word	0xfffffffd
	.align		4
        /*0018*/ 	.word	0x00000000
	.align		4
        /*001c*/ 	.word	0xfffffffc


//--------------------- .text._Z21reflectBoundaryKernelPKfPfiii --------------------------
	.section	.text._Z21reflectBoundaryKernelPKfPfiii,"ax",@progbits
	.align	128
        .global         _Z21reflectBoundaryKernelPKfPfiii
        .type           _Z21reflectBoundaryKernelPKfPfiii,@function
        .size           _Z21reflectBoundaryKernelPKfPfiii,(.L_x_33 - _Z21reflectBoundaryKernelPKfPfiii)
        .other          _Z21reflectBoundaryKernelPKfPfiii,@"STO_CUDA_ENTRY STV_DEFAULT"
_Z21reflectBoundaryKernelPKfPfiii:
.text._Z21reflectBoundaryKernelPKfPfiii:
[----:B------:R-:W-:Y:S01]  /*0000*/  LDC R1, c[0x0][0x37c] ;  /* 0x0000df00ff017b82 */ /* 0x000fe20000000800 */
[----:B------:R-:W0:Y:S07]  /*0010*/  S2R R5, SR_TID.Y ;  /* 0x0000000000057919 */ /* 0x000e2e0000002200 */
[----:B------:R-:W1:Y:S01]  /*0020*/  LDC R7, c[0x0][0x360] ;  /* 0x0000d800ff077b82 */ /* 0x000e620000000800 */
[----:B------:R-:W1:Y:S07]  /*0030*/  S2R R4, SR_TID.X ;  /* 0x0000000000047919 */ /* 0x000e6e0000002100 */
[----:B------:R-:W0:Y:S08]  /*0040*/  S2UR UR5, SR_CTAID.Y ;  /* 0x00000000000579c3 */ /* 0x000e300000002600 */
[----:B------:R-:W0:Y:S08]  /*0050*/  LDC R0, c[0x0][0x364] ;  /* 0x0000d900ff007b82 */ /* 0x000e300000000800 */
[----:B------:R-:W2:Y:S08]  /*0060*/  LDC R8, c[0x0][0x398] ;  /* 0x0000e600ff087b82 */ /* 0x000eb00000000800 */
[----:B------:R-:W2:Y:S08]  /*0070*/  LDC.64 R2, c[0x0][0x390] ;  /* 0x0000e400ff027b82 */ /* 0x000eb00000000a00 */
[----:B------:R-:W1:Y:S01]  /*0080*/  S2UR UR4, SR_CTAID.X ;  /* 0x00000000000479c3 */ /* 0x000e620000002500 */
[----:B0-----:R-:W-:-:S02]  /*0090*/  IMAD R0, R0, UR5, R5 ;  /* 0x0000000500007c24 */ /* 0x001fc4000f8e0205 */
[C---:B--2---:R-:W-:Y:S02]  /*00a0*/  IMAD R5, R8.reuse, 0x2, R3 ;  /* 0x0000000208057824 */ /* 0x044fe400078e0203 */
[----:B------:R-:W-:-:S03]  /*00b0*/  IMAD R6, R8, 0x2, R2 ;  /* 0x0000000208067824 */ /* 0x000fc600078e0202 */
[----:B------:R-:W-:Y:S01]  /*00c0*/  ISETP.GE.AND P0, PT, R0, R5, PT ;  /* 0x000000050000720c */ /* 0x000fe20003f06270 */
[----:B-1----:R-:W-:-:S05]  /*00d0*/  IMAD R7, R7, UR4, R4 ;  /* 0x0000000407077c24 */ /* 0x002fca000f8e0204 */
[----:B------:R-:W-:-:S13]  /*00e0*/  ISETP.GE.OR P0, PT, R7, R6, P0 ;  /* 0x000000060700720c */ /* 0x000fda0000706670 */
[----:B------:R-:W-:Y:S05]  /*00f0*/  @P0 EXIT ;  /* 0x000000000000094d */ /* 0x000fea0003800000 */
[----:B------:R-:W-:Y:S01]  /*0100*/  IADD3 R5, PT, PT, R0, -R8, RZ ;  /* 0x8000000800057210 */ /* 0x000fe20007ffe0ff */
[----:B------:R-:W-:Y:S01]  /*0110*/  IMAD.IADD R4, R7, 0x1, -R8 ;  /* 0x0000000107047824 */ /* 0x000fe200078e0a08 */
[----:B------:R-:W0:Y:S02]  /*0120*/  LDCU.64 UR4, c[0x0][0x358] ;  /* 0x00006b00ff0477ac */ /* 0x000e240008000a00 */
[----:B------:R-:W-:Y:S02]  /*0130*/  IABS R10, R5 ;  /* 0x00000005000a7213 */ /* 0x000fe40000000000 */
[----:B------:R-:W-:Y:S02]  /*0140*/  IABS R11, R4 ;  /* 0x00000004000b7213 */ /* 0x000fe40000000000 */
[----:B------:R-:W-:Y:S01]  /*0150*/  ISETP.GE.AND P1, PT, R10, R3, PT ;  /* 0x000000030a00720c */ /* 0x000fe20003f26270 */
[----:B------:R-:W1:Y:S01]  /*0160*/  LDC.64 R4, c[0x0][0x380] ;  /* 0x0000e000ff047b82 */ /* 0x000e620000000a00 */
[----:B------:R-:W-:Y:S01]  /*0170*/  ISETP.GE.AND P0, PT, R11, R2, PT ;  /* 0x000000020b00720c */ /* 0x000fe20003f06270 */
[----:B------:R-:W-:Y:S01]  /*0180*/  IMAD R9, R3, 0x2, -R10 ;  /* 0x0000000203097824 */ /* 0x000fe200078e0a0a */
[----:B------:R-:W-:-:S04]  /*0190*/  LEA R8, R2, -R11, 0x1 ;  /* 0x8000000b02087211 */ /* 0x000fc800078e08ff */
[----:B------:R-:W-:Y:S02]  /*01a0*/  VIMNMX R9, PT, PT, R9, 0x2, !PT ;  /* 0x0000000209097848 */ /* 0x000fe40007fe0100 */
[----:B------:R-:W-:-:S03]  /*01b0*/  VIMNMX R8, PT, PT, R8, 0x2, !PT ;  /* 0x0000000208087848 */ /* 0x000fc60007fe0100 */
[----:B------:R-:W-:Y:S02]  /*01c0*/  @P1 VIADD R10, R9, 0xfffffffe ;  /* 0xfffffffe090a1836 */ /* 0x000fe40000000000 */
[----:B------:R-:W-:-:S03]  /*01d0*/  @P0 IADD3 R11, PT, PT, R8, -0x2, RZ ;  /* 0xfffffffe080b0810 */ /* 0x000fc60007ffe0ff */
[----:B------:R-:W-:Y:S02]  /*01e0*/  VIADDMNMX R10, R3, 0xffffffff, R10, PT ;  /* 0xffffffff030a7846 */ /* 0x000fe4000380010a */
[----:B------:R-:W-:-:S05]  /*01f0*/  VIADDMNMX R11, R2, 0xffffffff, R11, PT ;  /* 0xffffffff020b7846 */ /* 0x000fca000380010b */
[----:B------:R-:W-:Y:S02]  /*0200*/  IMAD R11, R10, R2, R11 ;  /* 0x000000020a0b7224 */ /* 0x000fe400078e020b */
[----:B------:R-:W2:Y:S02]  /*0210*/  LDC.64 R2, c[0x0][0x388] ;  /* 0x0000e200ff027b82 */ /* 0x000ea40000000a00 */
[----:B-1----:R-:W-:-:S06]  /*0220*/  IMAD.WIDE R4, R11, 0x4, R4 ;  /* 0x000000040b047825 */ /* 0x002fcc00078e0204 */
[----:B0-----:R-:W3:Y:S01]  /*0230*/  LDG.E R5, desc[UR4][R4.64] ;  /* 0x0000000404057981 */ /* 0x001ee2000c1e1900 */
[----:B------:R-:W-:-:S04]  /*0240*/  IMAD R7, R0, R6, R7 ;  /* 0x0000000600077224 */ /* 0x000fc800078e0207 */
[----:B--2---:R-:W-:-:S05]  /*0250*/  IMAD.WIDE R2, R7, 0x4, R2 ;  /* 0x0000000407027825 */ /* 0x004fca00078e0202 */
[----:B---3--:R-:W-:Y:S01]  /*0260*/  STG.E desc[UR4][R2.64], R5 ;  /* 0x0000000502007986 */ /* 0x008fe2000c101904 */
[----:B------:R-:W-:Y:S05]  /*0270*/  EXIT ;  /* 0x000000000000794d */ /* 0x000fea0003800000 */
.L_x_0:
[----:B------:R-:W-:-:S00]  /*0280*/  BRA `(.L_x_0) ;  /* 0xfffffffc00fc7947 */ /* 0x000fc0000383ffff */
[----:B------:R-:W-:-:S00]  /*0290*/  NOP ;  /* 0x0000000000007918 */ /* 0x000fc00000000000 */
        /* <DEDUP_REMOVED lines=14> */
.L_x_33:


//--------------------- .text._Z25convertFloatToUInt8KernelPKfPhi --------------------------
	.section	.text._Z25convertFloatToUInt8KernelPKfPhi,"ax",@progbits
	.align	128
        .global         _Z25convertFloatToUInt8KernelPKfPhi
        .type           _Z25convertFloatToUInt8KernelPKfPhi,@function
        .size           _Z25convertFloatToUInt8KernelPKfPhi,(.L_x_34 - _Z25convertFloatToUInt8KernelPKfPhi)
        .other          _Z25convertFloatToUInt8KernelPKfPhi,@"STO_CUDA_ENTRY STV_DEFAULT"
_Z25convertFloatToUInt8KernelPKfPhi:
.text._Z25convertFloatToUInt8KernelPKfPhi:
[----:B------:R-:W-:Y:S01]  /*0000*/  LDC R1, c[0x0][0x37c] ;  /* 0x0000df00ff017b82 */ /* 0x000fe20000000800 */
[----:B------:R-:W0:Y:S07]  /*0010*/  S2R R0, SR_TID.X ;  /* 0x0000000000007919 */ /* 0x000e2e0000002100 */
[----:B------:R-:W0:Y:S01]  /*0020*/  S2UR UR4, SR_CTAID.X ;  /* 0x00000000000479c3 */ /* 0x000e220000002500 */
[----:B------:R-:W1:Y:S07]  /*0030*/  LDCU UR5, c[0x0][0x390] ;  /* 0x00007200ff0577ac */ /* 0x000e6e0008000800 */
[----:B------:R-:W0:Y:S02]  /*0040*/  LDC R5, c[0x0][0x360] ;  /* 0x0000d800ff057b82 */ /* 0x000e240000000800 */
[----:B0-----:R-:W-:-:S05]  /*0050*/  IMAD R5, R5, UR4, R0 ;  /* 0x0000000405057c24 */ /* 0x001fca000f8e0200 */
[----:B-1----:R-:W-:-:S13]  /*0060*/  ISETP.GE.AND P0, PT, R5, UR5, PT ;  /* 0x0000000505007c0c */ /* 0x002fda000bf06270 */
[----:B------:R-:W-:Y:S05]  /*0070*/  @P0 EXIT ;  /* 0x000000000000094d */ /* 0x000fea0003800000 */
[----:B------:R-:W0:Y:S01]  /*0080*/  LDC.64 R2, c[0x0][0x380] ;  /* 0x0000e000ff027b82 */ /* 0x000e220000000a00 */
[----:B------:R-:W1:Y:S01]  /*0090*/  LDCU.64 UR4, c[0x0][0x358] ;  /* 0x00006b00ff0477ac */ /* 0x000e620008000a00 */
[----:B------:R-:W2:Y:S01]  /*00a0*/  LDCU.64 UR6, c[0x0][0x388] ;  /* 0x00007100ff0677ac */ /* 0x000ea20008000a00 */
[----:B0-----:R-:W-:-:S06]  /*00b0*/  IMAD.WIDE R2, R5, 0x4, R2 ;  /* 0x0000000405027825 */ /* 0x001fcc00078e0202 */
[----:B-1----:R-:W3:Y:S01]  /*00c0*/  LDG.E R2, desc[UR4][R2.64] ;  /* 0x0000000402027981 */ /* 0x002ee2000c1e1900 */
[----:B--2---:R-:W-:-:S04]  /*00d0*/  IADD3 R4, P0, PT, R5, UR6, RZ ;  /* 0x0000000605047c10 */ /* 0x004fc8000ff1e0ff */
[----:B------:R-:W-:Y:S01]  /*00e0*/  LEA.HI.X.SX32 R5, R5, UR7, 0x1, P0 ;  /* 0x0000000705057c11 */ /* 0x000fe200080f0eff */
[----:B---3--:R-:W-:-:S05]  /*00f0*/  FMUL R0, R2, 255 ;  /* 0x437f000002007820 */ /* 0x008fca0000400000 */
[----:B------:R-:W-:-:S04]  /*0100*/  FMNMX R0, RZ, R0, !PT ;  /* 0x00000000ff007209 */ /* 0x000fc80007800000 */
[----:B------:R-:W-:-:S04]  /*0110*/  FMNMX R0, R0, 255, PT ;  /* 0x437f000000007809 */ /* 0x000fc80003800000 */
[----:B------:R-:W0:Y:S02]  /*0120*/  F2I.U32.TRUNC.NTZ R7, R0 ;  /* 0x0000000000077305 */ /* 0x000e24000020f000 */
[----:B0-----:R-:W-:Y:S01]  /*0130*/  STG.E.U8 desc[UR4][R4.64], R7 ;  /* 0x0000000704007986 */ /* 0x001fe2000c101104 */
[----:B------:R-:W-:Y:S05]  /*0140*/  EXIT ;  /* 0x000000000000794d */ /* 0x000fea0003800000 */
.L_x_1:
        /* <DEDUP_REMOVED lines=11> */
.L_x_34:


//--------------------- .text._Z25convertUInt8ToFloatKernelPKhPfi --------------------------
	.section	.text._Z25convertUInt8ToFloatKernelPKhPfi,"ax",@progbits
	.align	128
        .global         _Z25convertUInt8ToFloatKernelPKhPfi
        .type           _Z25convertUInt8ToFloatKernelPKhPfi,@function
        .size           _Z25convertUInt8ToFloatKernelPKhPfi,(.L_x_31 - _Z25convertUInt8ToFloatKernelPKhPfi)
        .other          _Z25convertUInt8ToFloatKernelPKhPfi,@"STO_CUDA_ENTRY STV_DEFAULT"
_Z25convertUInt8ToFloatKernelPKhPfi:
.text._Z25convertUInt8ToFloatKernelPKhPfi:
        /* <DEDUP_REMOVED lines=8> */
[----:B------:R-:W0:Y:S01]  /*0080*/  LDCU.64 UR4, c[0x0][0x380] ;  /* 0x00007000ff0477ac */ /* 0x000e220008000a00 */
[----:B------:R-:W1:Y:S01]  /*0090*/  LDCU.64 UR6, c[0x0][0x358] ;  /* 0x00006b00ff0677ac */ /* 0x000e620008000a00 */
[----:B0-----:R-:W-:-:S04]  /*00a0*/  IADD3 R4, P0, PT, R2, UR4, RZ ;  /* 0x0000000402047c10 */ /* 0x001fc8000ff1e0ff */
[----:B------:R-:W-:-:S05]  /*00b0*/  LEA.HI.X.SX32 R5, R2, UR5, 0x1, P0 ;  /* 0x0000000502057c11 */ /* 0x000fca00080f0eff */
[----:B-1----:R-:W2:Y:S01]  /*00c0*/  LDG.E.U8 R0, desc[UR6][R4.64] ;  /* 0x0000000604007981 */ /* 0x002ea2000c1e1100 */
[----:B------:R-:W-:Y:S01]  /*00d0*/  IMAD.MOV.U32 R6, RZ, RZ, 0x3b808081 ;  /* 0x3b808081ff067424 */ /* 0x000fe200078e00ff */
[----:B------:R-:W-:Y:S01]  /*00e0*/  BSSY.RECONVERGENT B1, `(.L_x_2) ;  /* 0x000000c000017945 */ /* 0x000fe20003800200 */
[----:B------:R-:W-:-:S04]  /*00f0*/  IMAD.MOV.U32 R3, RZ, RZ, 0x437f0000 ;  /* 0x437f0000ff037424 */ /* 0x000fc800078e00ff */
[----:B------:R-:W-:-:S04]  /*0100*/  FFMA R3, R6, -R3, 1 ;  /* 0x3f80000006037423 */ /* 0x000fc80000000803 */
[----:B------:R-:W-:Y:S01]  /*0110*/  FFMA R3, R3, R6, 0.0039215688593685626984 ;  /* 0x3b80808103037423 */ /* 0x000fe20000000006 */
[----:B--2---:R-:W-:-:S04]  /*0120*/  I2FP.F32.U32 R0, R0 ;  /* 0x0000000000007245 */ /* 0x004fc80000201000 */
[----:B------:R-:W0:Y:S01]  /*0130*/  FCHK P0, R0, 255 ;  /* 0x437f000000007902 */ /* 0x000e220000000000 */
[----:B------:R-:W-:-:S04]  /*0140*/  FFMA R6, R0, R3, RZ ;  /* 0x0000000300067223 */ /* 0x000fc800000000ff */
[----:B------:R-:W-:-:S04]  /*0150*/  FFMA R7, R6, -255, R0 ;  /* 0xc37f000006077823 */ /* 0x000fc80000000000 */
[----:B------:R-:W-:Y:S01]  /*0160*/  FFMA R7, R3, R7, R6 ;  /* 0x0000000703077223 */ /* 0x000fe20000000006 */
[----:B0-----:R-:W-:Y:S06]  /*0170*/  @!P0 BRA `(.L_x_3) ;  /* 0x0000000000088947 */ /* 0x001fec0003800000 */
[----:B------:R-:W-:-:S07]  /*0180*/  MOV R4, 0x1a0 ;  /* 0x000001a000047802 */ /* 0x000fce0000000f00 */
[----:B------:R-:W-:Y:S05]  /*0190*/  CALL.REL.NOINC `($__internal_0_$__cuda_sm3x_div_rn_noftz_f32_slowpath) ;  /* 0x0000000000147944 */ /* 0x000fea0003c00000 */
.L_x_3:
[----:B------:R-:W-:Y:S05]  /*01a0*/  BSYNC.RECONVERGENT B1 ;  /* 0x0000000000017941 */ /* 0x000fea0003800200 */
.L_x_2:
[----:B------:R-:W0:Y:S02]  /*01b0*/  LDC.64 R4, c[0x0][0x388] ;  /* 0x0000e200ff047b82 */ /* 0x000e240000000a00 */
[----:B0-----:R-:W-:-:S05]  /*01c0*/  IMAD.WIDE R2, R2, 0x4, R4 ;  /* 0x0000000402027825 */ /* 0x001fca00078e0204 */
[----:B------:R-:W-:Y:S01]  /*01d0*/  STG.E desc[UR6][R2.64], R7 ;  /* 0x0000000702007986 */ /* 0x000fe2000c101906 */
[----:B------:R-:W-:Y:S05]  /*01e0*/  EXIT ;  /* 0x000000000000794d */ /* 0x000fea0003800000 */
        .weak           $__internal_0_$__cuda_sm3x_div_rn_noftz_f32_slowpath
        .type           $__internal_0_$__cuda_sm3x_div_rn_noftz_f32_slowpath,@function
        .size           $__internal_0_$__cuda_sm3x_div_rn_noftz_f32_slowpath,(.L_x_31 - $__internal_0_$__cuda_sm3x_div_rn_noftz_f32_slowpath)
$__internal_0_$__cuda_sm3x_div_rn_noftz_f32_slowpath:
[--C-:B------:R-:W-:Y:S01]  /*01f0*/  SHF.R.U32.HI R3, RZ, 0x17, R0.reuse ;  /* 0x00000017ff037819 */ /* 0x100fe20000011600 */
[----:B------:R-:W-:Y:S04]  /*0200*/  BSSY.RECONVERGENT B0, `(.L_x_4) ;  /* 0x000005c000007945 */ /* 0x000fe80003800200 */
[----:B------:R-:W-:Y:S01]  /*0210*/  BSSY.RELIABLE B2, `(.L_x_5) ;  /* 0x000001a000027945 */ /* 0x000fe20003800100 */
[----:B------:R-:W-:Y:S01]  /*0220*/  IMAD.MOV.U32 R5, RZ, RZ, R0 ;  /* 0x000000ffff057224 */ /* 0x000fe200078e0000 */
[----:B------:R-:W-:-:S05]  /*0230*/  LOP3.LUT R3, R3, 0xff, RZ, 0xc0, !PT ;  /* 0x000000ff03037812 */ /* 0x000fca00078ec0ff */
[----:B------:R-:W-:-:S05]  /*0240*/  VIADD R7, R3, 0xffffffff ;  /* 0xffffffff03077836 */ /* 0x000fca0000000000 */
[----:B------:R-:W-:-:S13]  /*0250*/  ISETP.GT.U32.OR P0, PT, R7, 0xfd, !PT ;  /* 0x000000fd0700780c */ /* 0x000fda0007f04470 */
[----:B------:R-:W-:Y:S01]  /*0260*/  @!P0 IMAD.MOV.U32 R6, RZ, RZ, RZ ;  /* 0x000000ffff068224 */ /* 0x000fe200078e00ff */
[----:B------:R-:W-:Y:S06]  /*0270*/  @!P0 BRA `(.L_x_6) ;  /* 0x00000000004c8947 */ /* 0x000fec0003800000 */
[----:B------:R-:W-:-:S13]  /*0280*/  FSETP.GTU.FTZ.AND P0, PT, |R0|, +INF , PT ;  /* 0x7f8000000000780b */ /* 0x000fda0003f1c200 */
[----:B------:R-:W-:Y:S05]  /*0290*/  @P0 BREAK.RELIABLE B2 ;  /* 0x0000000000020942 */ /* 0x000fea0003800100 */
[----:B------:R-:W-:Y:S05]  /*02a0*/  @P0 BRA `(.L_x_7) ;  /* 0x0000000400400947 */ /* 0x000fea0003800000 */
[----:B------:R-:W-:-:S05]  /*02b0*/  IMAD.MOV.U32 R6, RZ, RZ, 0x437f0000 ;  /* 0x437f0000ff067424 */ /* 0x000fca00078e00ff */
[----:B------:R-:W-:-:S13]  /*02c0*/  LOP3.LUT P0, RZ, R6, 0x7fffffff, R5, 0xc8, !PT ;  /* 0x7fffffff06ff7812 */ /* 0x000fda000780c805 */
[----:B------:R-:W-:Y:S05]  /*02d0*/  @!P0 BREAK.RELIABLE B2 ;  /* 0x0000000000028942 */ /* 0x000fea0003800100 */
[----:B------:R-:W-:Y:S05]  /*02e0*/  @!P0 BRA `(.L_x_8) ;  /* 0x0000000400288947 */ /* 0x000fea0003800000 */
[----:B------:R-:W-:-:S13]  /*02f0*/  LOP3.LUT P0, RZ, R5, 0x7fffffff, RZ, 0xc0, !PT ;  /* 0x7fffffff05ff7812 */ /* 0x000fda000780c0ff */
[----:B------:R-:W-:Y:S05]  /*0300*/  @!P0 BREAK.RELIABLE B2 ;  /* 0x0000000000028942 */ /* 0x000fea0003800100 */
[----:B------:R-:W-:Y:S05]  /*0310*/  @!P0 BRA `(.L_x_9) ;  /* 0x0000000400148947 */ /* 0x000fea0003800000 */
[----:B------:R-:W-:Y:S02]  /*0320*/  FSETP.NEU.FTZ.AND P0, PT, |R0|, +INF , PT ;  /* 0x7f8000000000780b */ /* 0x000fe40003f1d200 */
[----:B------:R-:W-:-:S04]  /*0330*/  LOP3.LUT P1, RZ, R6, 0x7fffffff, RZ, 0xc0, !PT ;  /* 0x7fffffff06ff7812 */ /* 0x000fc8000782c0ff */
[----:B------:R-:W-:-:S13]  /*0340*/  PLOP3.LUT P0, PT, P0, P1, PT, 0x2f, 0xf2 ;  /* 0x0000000000f2781c */ /* 0x000fda0000702577 */
[----:B------:R-:W-:Y:S05]  /*0350*/  @P0 BREAK.RELIABLE B2 ;  /* 0x0000000000020942 */ /* 0x000fea0003800100 */
[----:B------:R-:W-:Y:S05]  /*0360*/  @P0 BRA `(.L_x_10) ;  /* 0x0000000000f40947 */ /* 0x000fea0003800000 */
[----:B------:R-:W-:-:S13]  /*0370*/  ISETP.GE.AND P0, PT, R7, RZ, PT ;  /* 0x000000ff0700720c */ /* 0x000fda0003f06270 */
[----:B------:R-:W-:Y:S02]  /*0380*/  @P0 IMAD.MOV.U32 R6, RZ, RZ, RZ ;  /* 0x000000ffff060224 */ /* 0x000fe400078e00ff */
[----:B------:R-:W-:Y:S01]  /*0390*/  @!P0 FFMA R5, R0, 1.84467440737095516160e+19, RZ ;  /* 0x5f80000000058823 */ /* 0x000fe200000000ff */
[----:B------:R-:W-:-:S07]  /*03a0*/  @!P0 IMAD.MOV.U32 R6, RZ, RZ, -0x40 ;  /* 0xffffffc0ff068424 */ /* 0x000fce00078e00ff */
.L_x_6:
[----:B------:R-:W-:Y:S05]  /*03b0*/  BSYNC.RELIABLE B2 ;  /* 0x0000000000027941 */ /* 0x000fea0003800100 */
.L_x_5:
[----:B------:R-:W-:Y:S01]  /*03c0*/  UMOV UR4, 0x437f0000 ;  /* 0x437f000000047882 */ /* 0x000fe20000000000 */
[----:B------:R-:W-:Y:S01]  /*03d0*/  VIADD R3, R3, 0xffffff81 ;  /* 0xffffff8103037836 */ /* 0x000fe20000000000 */
[----:B------:R-:W-:Y:S01]  /*03e0*/  UIADD3 UR4, UPT, UPT, UR4, -0x3800000, URZ ;  /* 0xfc80000004047890 */ /* 0x000fe2000fffe0ff */
[----:B------:R-:W-:Y:S02]  /*03f0*/  BSSY.RECONVERGENT B2, `(.L_x_11) ;  /* 0x0000033000027945 */ /* 0x000fe40003800200 */
[----:B------:R-:W-:Y:S01]  /*0400*/  IMAD R0, R3, -0x800000, R5 ;  /* 0xff80000003007824 */ /* 0x000fe200078e0205 */
[----:B------:R-:W-:Y:S02]  /*0410*/  IADD3 R6, PT, PT, R6, -0x7, R3 ;  /* 0xfffffff906067810 */ /* 0x000fe40007ffe003 */
[----:B------:R-:W-:-:S03]  /*0420*/  FADD.FTZ R9, -RZ, -UR4 ;  /* 0x80000004ff097e21 */ /* 0x000fc60008010100 */
[----:B------:R-:W0:Y:S02]  /*0430*/  MUFU.RCP R7, UR4 ;  /* 0x0000000400077d08 */ /* 0x000e240008001000 */
[----:B0-----:R-:W-:-:S04]  /*0440*/  FFMA R8, R7, R9, 1 ;  /* 0x3f80000007087423 */ /* 0x001fc80000000009 */
[----:B------:R-:W-:-:S04]  /*0450*/  FFMA R7, R7, R8, R7 ;  /* 0x0000000807077223 */ /* 0x000fc80000000007 */
[----:B------:R-:W-:-:S04]  /*0460*/  FFMA R8, R0, R7, RZ ;  /* 0x0000000700087223 */ /* 0x000fc800000000ff */
[----:B------:R-:W-:-:S04]  /*0470*/  FFMA R5, R9, R8, R0 ;  /* 0x0000000809057223 */ /* 0x000fc80000000000 */
[----:B------:R-:W-:-:S04]  /*0480*/  FFMA R8, R7, R5, R8 ;  /* 0x0000000507087223 */ /* 0x000fc80000000008 */
[----:B------:R-:W-:-:S04]  /*0490*/  FFMA R9, R9, R8, R0 ;  /* 0x0000000809097223 */ /* 0x000fc80000000000 */
[----:B------:R-:W-:-:S05]  /*04a0*/  FFMA R5, R7, R9, R8 ;  /* 0x0000000907057223 */ /* 0x000fca0000000008 */
[----:B------:R-:W-:-:S04]  /*04b0*/  SHF.R.U32.HI R0, RZ, 0x17, R5 ;  /* 0x00000017ff007819 */ /* 0x000fc80000011605 */
[----:B------:R-:W-:-:S05]  /*04c0*/  LOP3.LUT R0, R0, 0xff, RZ, 0xc0, !PT ;  /* 0x000000ff00007812 */ /* 0x000fca00078ec0ff */
[----:B------:R-:W-:-:S04]  /*04d0*/  IMAD.IADD R10, R0, 0x1, R6 ;  /* 0x00000001000a7824 */ /* 0x000fc800078e0206 */
[----:B------:R-:W-:-:S05]  /*04e0*/  VIADD R0, R10, 0xffffffff ;  /* 0xffffffff0a007836 */ /* 0x000fca0000000000 */
[----:B------:R-:W-:-:S13]  /*04f0*/  ISETP.GE.U32.AND P0, PT, R0, 0xfe, PT ;  /* 0x000000fe0000780c */ /* 0x000fda0003f06070 */
[----:B------:R-:W-:Y:S05]  /*0500*/  @!P0 BRA `(.L_x_12) ;  /* 0x0000000000808947 */ /* 0x000fea0003800000 */
[----:B------:R-:W-:-:S13]  /*0510*/  ISETP.GT.AND P0, PT, R10, 0xfe, PT ;  /* 0x000000fe0a00780c */ /* 0x000fda0003f04270 */
[----:B------:R-:W-:Y:S05]  /*0520*/  @P0 BRA `(.L_x_13) ;  /* 0x00000000006c0947 */ /* 0x000fea0003800000 */
[----:B------:R-:W-:-:S13]  /*0530*/  ISETP.GE.AND P0, PT, R10, 0x1, PT ;  /* 0x000000010a00780c */ /* 0x000fda0003f06270 */
[----:B------:R-:W-:Y:S05]  /*0540*/  @P0 BRA `(.L_x_14) ;  /* 0x0000000000740947 */ /* 0x000fea0003800000 */
[----:B------:R-:W-:Y:S02]  /*0550*/  ISETP.GE.AND P0, PT, R10, -0x18, PT ;  /* 0xffffffe80a00780c */ /* 0x000fe40003f06270 */
[----:B------:R-:W-:-:S11]  /*0560*/  LOP3.LUT R5, R5, 0x80000000, RZ, 0xc0, !PT ;  /* 0x8000000005057812 */ /* 0x000fd600078ec0ff */
[----:B------:R-:W-:Y:S05]  /*0570*/  @!P0 BRA `(.L_x_14) ;  /* 0x0000000000688947 */ /* 0x000fea0003800000 */
[CCC-:B------:R-:W-:Y:S01]  /*0580*/  FFMA.RZ R0, R7.reuse, R9.reuse, R8.reuse ;  /* 0x0000000907007223 */ /* 0x1c0fe2000000c008 */
[C---:B------:R-:W-:Y:S01]  /*0590*/  VIADD R6, R10.reuse, 0x20 ;  /* 0x000000200a067836 */ /* 0x040fe20000000000 */
[C---:B------:R-:W-:Y:S02]  /*05a0*/  ISETP.NE.AND P2, PT, R10.reuse, RZ, PT ;  /* 0x000000ff0a00720c */ /* 0x040fe40003f45270 */
[----:B------:R-:W-:Y:S02]  /*05b0*/  ISETP.NE.AND P1, PT, R10, RZ, PT ;  /* 0x000000ff0a00720c */ /* 0x000fe40003f25270 */
[----:B------:R-:W-:Y:S01]  /*05c0*/  LOP3.LUT R3, R0, 0x7fffff, RZ, 0xc0, !PT ;  /* 0x007fffff00037812 */ /* 0x000fe200078ec0ff */
[CCC-:B------:R-:W-:Y:S01]  /*05d0*/  FFMA.RP R0, R7.reuse, R9.reuse, R8.reuse ;  /* 0x0000000907007223 */ /* 0x1c0fe20000008008 */
[----:B------:R-:W-:Y:S01]  /*05e0*/  FFMA.RM R7, R7, R9, R8 ;  /* 0x0000000907077223 */ /* 0x000fe20000004008 */
[----:B------:R-:W-:Y:S01]  /*05f0*/  IMAD.MOV R8, RZ, RZ, -R10 ;  /* 0x000000ffff087224 */ /* 0x000fe200078e0a0a */
[----:B------:R-:W-:-:S03]  /*0600*/  LOP3.LUT R3, R3, 0x800000, RZ, 0xfc, !PT ;  /* 0x0080000003037812 */ /* 0x000fc600078efcff */
[----:B------:R-:W-:Y:S02]  /*0610*/  FSETP.NEU.FTZ.AND P0, PT, R0, R7, PT ;  /* 0x000000070000720b */ /* 0x000fe40003f1d000 */
[----:B------:R-:W-:Y:S02]  /*0620*/  SHF.L.U32 R6, R3, R6, RZ ;  /* 0x0000000603067219 */ /* 0x000fe400000006ff */
[----:B------:R-:W-:Y:S02]  /*0630*/  SEL R0, R8, RZ, P2 ;  /* 0x000000ff08007207 */ /* 0x000fe40001000000 */
[----:B------:R-:W-:Y:S02]  /*0640*/  ISETP.NE.AND P1, PT, R6, RZ, P1 ;  /* 0x000000ff0600720c */ /* 0x000fe40000f25270 */
[----:B------:R-:W-:Y:S02]  /*0650*/  SHF.R.U32.HI R0, RZ, R0, R3 ;  /* 0x00000000ff007219 */ /* 0x000fe40000011603 */
[----:B------:R-:W-:-:S02]  /*0660*/  PLOP3.LUT P0, PT, P0, P1, PT, 0xf8, 0x8f ;  /* 0x00000000008f781c */ /* 0x000fc40000703f70 */
[----:B------:R-:W-:Y:S02]  /*0670*/  SHF.R.U32.HI R6, RZ, 0x1, R0 ;  /* 0x00000001ff067819 */ /* 0x000fe40000011600 */
[----:B------:R-:W-:-:S04]  /*0680*/  SEL R3, RZ, 0x1, !P0 ;  /* 0x00000001ff037807 */ /* 0x000fc80004000000 */
[----:B------:R-:W-:-:S04]  /*0690*/  LOP3.LUT R3, R3, 0x1, R6, 0xf8, !PT ;  /* 0x0000000103037812 */ /* 0x000fc800078ef806 */
[----:B------:R-:W-:-:S05]  /*06a0*/  LOP3.LUT R3, R3, R0, RZ, 0xc0, !PT ;  /* 0x0000000003037212 */ /* 0x000fca00078ec0ff */
[----:B------:R-:W-:-:S05]  /*06b0*/  IMAD.IADD R6, R6, 0x1, R3 ;  /* 0x0000000106067824 */ /* 0x000fca00078e0203 */
[----:B------:R-:W-:Y:S01]  /*06c0*/  LOP3.LUT R5, R6, R5, RZ, 0xfc, !PT ;  /* 0x0000000506057212 */ /* 0x000fe200078efcff */
[----:B------:R-:W-:Y:S06]  /*06d0*/  BRA `(.L_x_14) ;  /* 0x0000000000107947 */ /* 0x000fec0003800000 */
.L_x_13:
[----:B------:R-:W-:-:S04]  /*06e0*/  LOP3.LUT R5, R5, 0x80000000, RZ, 0xc0, !PT ;  /* 0x8000000005057812 */ /* 0x000fc800078ec0ff */
[----:B------:R-:W-:Y:S01]  /*06f0*/  LOP3.LUT R5, R5, 0x7f800000, RZ, 0xfc, !PT ;  /* 0x7f80000005057812 */ /* 0x000fe200078efcff */
[----:B------:R-:W-:Y:S06]  /*0700*/  BRA `(.L_x_14) ;  /* 0x0000000000047947 */ /* 0x000fec0003800000 */
.L_x_12:
[----:B------:R-:W-:-:S07]  /*0710*/  IMAD R5, R6, 0x800000, R5 ;  /* 0x0080000006057824 */ /* 0x000fce00078e0205 */
.L_x_14:
[----:B------:R-:W-:Y:S05]  /*0720*/  BSYNC.RECONVERGENT B2 ;  /* 0x0000000000027941 */ /* 0x000fea0003800200 */
.L_x_11:
[----:B------:R-:W-:Y:S05]  /*0730*/  BRA `(.L_x_15) ;  /* 0x0000000000207947 */ /* 0x000fea0003800000 */
.L_x_10:
[----:B------:R-:W-:-:S04]  /*0740*/  LOP3.LUT R5, R6, 0x80000000, R5, 0x48, !PT ;  /* 0x8000000006057812 */ /* 0x000fc800078e4805 */
[----:B------:R-:W-:Y:S01]  /*0750*/  LOP3.LUT R5, R5, 0x7f800000, RZ, 0xfc, !PT ;  /* 0x7f80000005057812 */ /* 0x000fe200078efcff */
[----:B------:R-:W-:Y:S06]  /*0760*/  BRA `(.L_x_15) ;  /* 0x0000000000147947 */ /* 0x000fec0003800000 */
.L_x_9:
[----:B------:R-:W-:Y:S01]  /*0770*/  LOP3.LUT R5, R6, 0x80000000, R5, 0x48, !PT ;  /* 0x8000000006057812 */ /* 0x000fe200078e4805 */
[----:B------:R-:W-:Y:S06]  /*0780*/  BRA `(.L_x_15) ;  /* 0x00000000000c7947 */ /* 0x000fec0003800000 */
.L_x_8:
[----:B------:R-:W0:Y:S01]  /*0790*/  MUFU.RSQ R5, -QNAN ;  /* 0xffc0000000057908 */ /* 0x000e220000001400 */
[----:B------:R-:W-:Y:S05]  /*07a0*/  BRA `(.L_x_15) ;  /* 0x0000000000047947 */ /* 0x000fea0003800000 */
.L_x_7:
[----:B------:R-:W-:-:S07]  /*07b0*/  FADD.FTZ R5, R0, 255 ;  /* 0x437f000000057421 */ /* 0x000fce0000010000 */
.L_x_15:
[----:B------:R-:W-:Y:S05]  /*07c0*/  BSYNC.RECONVERGENT B0 ;  /* 0x0000000000007941 */ /* 0x000fea0003800200 */
.L_x_4:
[----:B0-----:R-:W-:Y:S02]  /*07d0*/  IMAD.MOV.U32 R7, RZ, RZ, R5 ;  /* 0x000000ffff077224 */ /* 0x001fe400078e0005 */
[----:B------:R-:W-:-:S04]  /*07e0*/  IMAD.MOV.U32 R5, RZ, RZ, 0x0 ;  /* 0x00000000ff057424 */ /* 0x000fc800078e00ff */
[----:B------:R-:W-:Y:S05]  /*07f0*/  RET.REL.NODEC R4 `(_Z25convertUInt8ToFloatKernelPKhPfi) ;  /* 0xfffffff804007950 */ /* 0x000fea0003c3ffff */
.L_x_16:
        /* <DEDUP_REMOVED lines=16> */
.L_x_31:


//--------------------- .text._Z15normalizeKernelPfiff --------------------------
	.section	.text._Z15normalizeKernelPfiff,"ax",@progbits
	.align	128
        .global         _Z15normalizeKernelPfiff
        .type           _Z15normalizeKernelPfiff,@function
        .size           _Z15normalizeKernelPfiff,(.L_x_32 - _Z15normalizeKernelPfiff)
        .other          _Z15normalizeKernelPfiff,@"STO_CUDA_ENTRY STV_DEFAULT"
_Z15normalizeKernelPfiff:
.text._Z15normalizeKernelPfiff:
        /* <DEDUP_REMOVED lines=8> */
[----:B------:R-:W0:Y:S01]  /*0080*/  LDC R9, c[0x0][0x38c] ;  /* 0x0000e300ff097b82 */ /* 0x000e220000000800 */
[----:B------:R-:W0:Y:S02]  /*0090*/  LDCU UR6, c[0x0][0x390] ;  /* 0x00007200ff0677ac */ /* 0x000e240008000800 */
[----:B0-----:R-:W-:-:S13]  /*00a0*/  FSETP.LT.AND P0, PT, R9, UR6, PT ;  /* 0x0000000609007c0b */ /* 0x001fda000bf01000 */
[----:B------:R-:W-:Y:S05]  /*00b0*/  @!P0 EXIT ;  /* 0x000000000000894d */ /* 0x000fea0003800000 */
[----:B------:R-:W0:Y:S01]  /*00c0*/  LDC.64 R4, c[0x0][0x380] ;  /* 0x0000e000ff047b82 */ /* 0x000e220000000a00 */
[----:B------:R-:W1:Y:S01]  /*00d0*/  LDCU.64 UR4, c[0x0][0x358] ;  /* 0x00006b00ff0477ac */ /* 0x000e620008000a00 */
[----:B0-----:R-:W-:-:S05]  /*00e0*/  IMAD.WIDE R4, R3, 0x4, R4 ;  /* 0x0000000403047825 */ /* 0x001fca00078e0204 */
[----:B-1----:R-:W2:Y:S01]  /*00f0*/  LDG.E R0, desc[UR4][R4.64] ;  /* 0x0000000404007981 */ /* 0x002ea2000c1e1900 */
[----:B------:R-:W-:Y:S01]  /*0100*/  FADD R3, -R9, UR6 ;  /* 0x0000000609037e21 */ /* 0x000fe20008000100 */
[----:B------:R-:W-:Y:S03]  /*0110*/  BSSY.RECONVERGENT B0, `(.L_x_17) ;  /* 0x000000d000007945 */ /* 0x000fe60003800200 */
[----:B------:R-:W0:Y:S02]  /*0120*/  MUFU.RCP R2, R3 ;  /* 0x0000000300027308 */ /* 0x000e240000001000 */
[----:B0-----:R-:W-:-:S04]  /*0130*/  FFMA R7, -R3, R2, 1 ;  /* 0x3f80000003077423 */ /* 0x001fc80000000102 */
[----:B------:R-:W-:Y:S01]  /*0140*/  FFMA R7, R2, R7, R2 ;  /* 0x0000000702077223 */ /* 0x000fe20000000002 */
[----:B--2---:R-:W-:-:S04]  /*0150*/  FADD R0, R0, -R9 ;  /* 0x8000000900007221 */ /* 0x004fc80000000000 */
[----:B------:R-:W0:Y:S01]  /*0160*/  FCHK P0, R0, R3 ;  /* 0x0000000300007302 */ /* 0x000e220000000000 */
[----:B------:R-:W-:-:S04]  /*0170*/  FFMA R2, R0, R7, RZ ;  /* 0x0000000700027223 */ /* 0x000fc800000000ff */
[----:B------:R-:W-:-:S04]  /*0180*/  FFMA R6, -R3, R2, R0 ;  /* 0x0000000203067223 */ /* 0x000fc80000000100 */
[----:B------:R-:W-:Y:S01]  /*0190*/  FFMA R7, R7, R6, R2 ;  /* 0x0000000607077223 */ /* 0x000fe20000000002 */
[----:B0-----:R-:W-:Y:S06]  /*01a0*/  @!P0 BRA `(.L_x_18) ;  /* 0x00000000000c8947 */ /* 0x001fec0003800000 */
[----:B------:R-:W-:-:S07]  /*01b0*/  MOV R2, 0x1d0 ;  /* 0x000001d000027802 */ /* 0x000fce0000000f00 */
[----:B------:R-:W-:Y:S05]  /*01c0*/  CALL.REL.NOINC `($__internal_1_$__cuda_sm3x_div_rn_noftz_f32_slowpath) ;  /* 0x0000000000107944 */ /* 0x000fea0003c00000 */
[----:B------:R-:W-:-:S07]  /*01d0*/  IMAD.MOV.U32 R7, RZ, RZ, R0 ;  /* 0x000000ffff077224 */ /* 0x000fce00078e0000 */
.L_x_18:
[----:B------:R-:W-:Y:S05]  /*01e0*/  BSYNC.RECONVERGENT B0 ;  /* 0x0000000000007941 */ /* 0x000fea0003800200 */
.L_x_17:
[----:B------:R-:W-:Y:S01]  /*01f0*/  STG.E desc[UR4][R4.64], R7 ;  /* 0x0000000704007986 */ /* 0x000fe2000c101904 */
[----:B------:R-:W-:Y:S05]  /*0200*/  EXIT ;  /* 0x000000000000794d */ /* 0x000fea0003800000 */
        .weak           $__internal_1_$__cuda_sm3x_div_rn_noftz_f32_slowpath
        .type           $__internal_1_$__cuda_sm3x_div_rn_noftz_f32_slowpath,@function
        .size           $__internal_1_$__cuda_sm3x_div_rn_noftz_f32_slowpath,(.L_x_32 - $__internal_1_$__cuda_sm3x_div_rn_noftz_f32_slowpath)
$__internal_1_$__cuda_sm3x_div_rn_noftz_f32_slowpath:
[--C-:B------:R-:W-:Y:S01]  /*0210*/  SHF.R.U32.HI R7, RZ, 0x17, R3.reuse ;  /* 0x00000017ff077819 */ /* 0x100fe20000011603 */
[----:B------:R-:W-:Y:S01]  /*0220*/  BSSY.RECONVERGENT B1, `(.L_x_19) ;  /* 0x0000064000017945 */ /* 0x000fe20003800200 */
[--C-:B------:R-:W-:Y:S01]  /*0230*/  SHF.R.U32.HI R6, RZ, 0x17, R0.reuse ;  /* 0x00000017ff067819 */ /* 0x100fe20000011600 */
[----:B------:R-:W-:Y:S01]  /*0240*/  IMAD.MOV.U32 R8, RZ, RZ, R0 ;  /* 0x000000ffff087224 */ /* 0x000fe200078e0000 */
[----:B------:R-:W-:Y:S01]  /*0250*/  LOP3.LUT R7, R7, 0xff, RZ, 0xc0, !PT ;  /* 0x000000ff07077812 */ /* 0x000fe200078ec0ff */
[----:B------:R-:W-:Y:S01]  /*0260*/  IMAD.MOV.U32 R9, RZ, RZ, R3 ;  /* 0x000000ffff097224 */ /* 0x000fe200078e0003 */
[----:B------:R-:W-:-:S03]  /*0270*/  LOP3.LUT R6, R6, 0xff, RZ, 0xc0, !PT ;  /* 0x000000ff06067812 */ /* 0x000fc600078ec0ff */
[----:B------:R-:W-:Y:S02]  /*0280*/  VIADD R12, R7, 0xffffffff ;  /* 0xffffffff070c7836 */ /* 0x000fe40000000000 */
[----:B------:R-:W-:-:S03]  /*0290*/  VIADD R11, R6, 0xffffffff ;  /* 0xffffffff060b7836 */ /* 0x000fc60000000000 */
[----:B------:R-:W-:-:S04]  /*02a0*/  ISETP.GT.U32.AND P0, PT, R12, 0xfd, PT ;  /* 0x000000fd0c00780c */ /* 0x000fc80003f04070 */
[----:B------:R-:W-:-:S13]  /*02b0*/  ISETP.GT.U32.OR P0, PT, R11, 0xfd, P0 ;  /* 0x000000fd0b00780c */ /* 0x000fda0000704470 */
[----:B------:R-:W-:Y:S01]  /*02c0*/  @!P0 IMAD.MOV.U32 R10, RZ, RZ, RZ ;  /* 0x000000ffff0a8224 */ /* 0x000fe200078e00ff */
[----:B------:R-:W-:Y:S06]  /*02d0*/  @!P0 BRA `(.L_x_20) ;  /* 0x00000000005c8947 */ /* 0x000fec0003800000 */
[----:B------:R-:W-:Y:S02]  /*02e0*/  FSETP.GTU.FTZ.AND P0, PT, |R0|, +INF , PT ;  /* 0x7f8000000000780b */ /* 0x000fe40003f1c200 */
[----:B------:R-:W-:-:S04]  /*02f0*/  FSETP.GTU.FTZ.AND P1, PT, |R3|, +INF , PT ;  /* 0x7f8000000300780b */ /* 0x000fc80003f3c200 */
[----:B------:R-:W-:-:S13]  /*0300*/  PLOP3.LUT P0, PT, P0, P1, PT, 0xf8, 0x8f ;  /* 0x00000000008f781c */ /* 0x000fda0000703f70 */
[----:B------:R-:W-:Y:S05]  /*0310*/  @P0 BRA `(.L_x_21) ;  /* 0x00000004004c0947 */ /* 0x000fea0003800000 */
[----:B------:R-:W-:-:S13]  /*0320*/  LOP3.LUT P0, RZ, R9, 0x7fffffff, R8, 0xc8, !PT ;  /* 0x7fffffff09ff7812 */ /* 0x000fda000780c808 */
[----:B------:R-:W-:Y:S05]  /*0330*/  @!P0 BRA `(.L_x_22) ;  /* 0x00000004003c8947 */ /* 0x000fea0003800000 */
[C---:B------:R-:W-:Y:S02]  /*0340*/  FSETP.NEU.FTZ.AND P2, PT, |R0|.reuse, +INF , PT ;  /* 0x7f8000000000780b */ /* 0x040fe40003f5d200 */
[----:B------:R-:W-:Y:S02]  /*0350*/  FSETP.NEU.FTZ.AND P1, PT, |R3|, +INF , PT ;  /* 0x7f8000000300780b */ /* 0x000fe40003f3d200 */
[----:B------:R-:W-:-:S11]  /*0360*/  FSETP.NEU.FTZ.AND P0, PT, |R0|, +INF , PT ;  /* 0x7f8000000000780b */ /* 0x000fd60003f1d200 */
[----:B------:R-:W-:Y:S05]  /*0370*/  @!P1 BRA !P2, `(.L_x_22) ;  /* 0x00000004002c9947 */ /* 0x000fea0005000000 */
[----:B------:R-:W-:-:S04]  /*0380*/  LOP3.LUT P2, RZ, R8, 0x7fffffff, RZ, 0xc0, !PT ;  /* 0x7fffffff08ff7812 */ /* 0x000fc8000784c0ff */
[----:B------:R-:W-:-:S13]  /*0390*/  PLOP3.LUT P1, PT, P1, P2, PT, 0x2f, 0xf2 ;  /* 0x0000000000f2781c */ /* 0x000fda0000f24577 */
[----:B------:R-:W-:Y:S05]  /*03a0*/  @P1 BRA `(.L_x_23) ;  /* 0x0000000400181947 */ /* 0x000fea0003800000 */
[----:B------:R-:W-:-:S04]  /*03b0*/  LOP3.LUT P1, RZ, R9, 0x7fffffff, RZ, 0xc0, !PT ;  /* 0x7fffffff09ff7812 */ /* 0x000fc8000782c0ff */
[----:B------:R-:W-:-:S13]  /*03c0*/  PLOP3.LUT P0, PT, P0, P1, PT, 0x2f, 0xf2 ;  /* 0x0000000000f2781c */ /* 0x000fda0000702577 */
[----:B------:R-:W-:Y:S05]  /*03d0*/  @P0 BRA `(.L_x_24) ;  /* 0x0000000400000947 */ /* 0x000fea0003800000 */
[----:B------:R-:W-:Y:S02]  /*03e0*/  ISETP.GE.AND P0, PT, R11, RZ, PT ;  /* 0x000000ff0b00720c */ /* 0x000fe40003f06270 */
[----:B------:R-:W-:-:S11]  /*03f0*/  ISETP.GE.AND P1, PT, R12, RZ, PT ;  /* 0x000000ff0c00720c */ /* 0x000fd60003f26270 */
[----:B------:R-:W-:Y:S02]  /*0400*/  @P0 IMAD.MOV.U32 R10, RZ, RZ, RZ ;  /* 0x000000ffff0a0224 */ /* 0x000fe400078e00ff */
[----:B------:R-:W-:Y:S01]  /*0410*/  @!P0 FFMA R8, R0, 1.84467440737095516160e+19, RZ ;  /* 0x5f80000000088823 */ /* 0x000fe200000000ff */
[----:B------:R-:W-:Y:S02]  /*0420*/  @!P0 IMAD.MOV.U32 R10, RZ, RZ, -0x40 ;  /* 0xffffffc0ff0a8424 */ /* 0x000fe400078e00ff */
[----:B------:R-:W-:Y:S02]  /*0430*/  @!P1 FFMA R9, R3, 1.84467440737095516160e+19, RZ ;  /* 0x5f80000003099823 */ /* 0x000fe400000000ff */
[----:B------:R-:W-:-:S07]  /*0440*/  @!P1 VIADD R10, R10, 0x40 ;  /* 0x000000400a0a9836 */ /* 0x000fce0000000000 */
.L_x_20:
[----:B------:R-:W-:Y:S01]  /*0450*/  LEA R0, R7, 0xc0800000, 0x17 ;  /* 0xc080000007007811 */ /* 0x000fe200078eb8ff */
[----:B------:R-:W-:Y:S01]  /*0460*/  VIADD R6, R6, 0xffffff81 ;  /* 0xffffff8106067836 */ /* 0x000fe20000000000 */
[----:B------:R-:W-:Y:S03]  /*0470*/  BSSY.RECONVERGENT B2, `(.L_x_25) ;  /* 0x0000035000027945 */ /* 0x000fe60003800200 */
[----:B------:R-:W-:Y:S01]  /*0480*/  IMAD.IADD R9, R9, 0x1, -R0 ;  /* 0x0000000109097824 */ /* 0x000fe200078e0a00 */
[C---:B------:R-:W-:Y:S01]  /*0490*/  IADD3 R7, PT, PT, R6.reuse, 0x7f, -R7 ;  /* 0x0000007f06077810 */ /* 0x040fe20007ffe807 */
[----:B------:R-:W-:Y:S02]  /*04a0*/  IMAD R0, R6, -0x800000, R8 ;  /* 0xff80000006007824 */ /* 0x000fe400078e0208 */
[----:B------:R-:W0:Y:S01]  /*04b0*/  MUFU.RCP R3, R9 ;  /* 0x0000000900037308 */ /* 0x000e220000001000 */
[----:B------:R-:W-:Y:S01]  /*04c0*/  FADD.FTZ R11, -R9, -RZ ;  /* 0x800000ff090b7221 */ /* 0x000fe20000010100 */
[----:B------:R-:W-:-:S03]  /*04d0*/  IMAD.IADD R7, R7, 0x1, R10 ;  /* 0x0000000107077824 */ /* 0x000fc600078e020a */
        /* <DEDUP_REMOVED lines=21> */
[CCC-:B------:R-:W-:Y:S01]  /*0630*/  FFMA.RM R6, R12.reuse, R8.reuse, R13.reuse ;  /* 0x000000080c067223 */ /* 0x1c0fe2000000400d */
[C---:B------:R-:W-:Y:S02]  /*0640*/  ISETP.NE.AND P2, PT, R9.reuse, RZ, PT ;  /* 0x000000ff0900720c */ /* 0x040fe40003f45270 */
[----:B------:R-:W-:Y:S02]  /*0650*/  ISETP.NE.AND P1, PT, R9, RZ, PT ;  /* 0x000000ff0900720c */ /* 0x000fe40003f25270 */
[----:B------:R-:W-:Y:S01]  /*0660*/  LOP3.LUT R7, R3, 0x7fffff, RZ, 0xc0, !PT ;  /* 0x007fffff03077812 */ /* 0x000fe200078ec0ff */
[----:B------:R-:W-:Y:S01]  /*0670*/  FFMA.RP R3, R12, R8, R13 ;  /* 0x000000080c037223 */ /* 0x000fe2000000800d */
[----:B------:R-:W-:Y:S02]  /*0680*/  VIADD R8, R9, 0x20 ;  /* 0x0000002009087836 */ /* 0x000fe40000000000 */
[----:B------:R-:W-:Y:S01]  /*0690*/  LOP3.LUT R7, R7, 0x800000, RZ, 0xfc, !PT ;  /* 0x0080000007077812 */ /* 0x000fe200078efcff */
[----:B------:R-:W-:Y:S01]  /*06a0*/  IMAD.MOV R9, RZ, RZ, -R9 ;  /* 0x000000ffff097224 */ /* 0x000fe200078e0a09 */
[----:B------:R-:W-:-:S02]  /*06b0*/  FSETP.NEU.FTZ.AND P0, PT, R3, R6, PT ;  /* 0x000000060300720b */ /* 0x000fc40003f1d000 */
[----:B------:R-:W-:Y:S02]  /*06c0*/  SHF.L.U32 R8, R7, R8, RZ ;  /* 0x0000000807087219 */ /* 0x000fe400000006ff */
[----:B------:R-:W-:Y:S02]  /*06d0*/  SEL R6, R9, RZ, P2 ;  /* 0x000000ff09067207 */ /* 0x000fe40001000000 */
[----:B------:R-:W-:Y:S02]  /*06e0*/  ISETP.NE.AND P1, PT, R8, RZ, P1 ;  /* 0x000000ff0800720c */ /* 0x000fe40000f25270 */
[----:B------:R-:W-:Y:S02]  /*06f0*/  SHF.R.U32.HI R6, RZ, R6, R7 ;  /* 0x00000006ff067219 */ /* 0x000fe40000011607 */
[----:B------:R-:W-:Y:S02]  /*0700*/  PLOP3.LUT P0, PT, P0, P1, PT, 0xf8, 0x8f ;  /* 0x00000000008f781c */ /* 0x000fe40000703f70 */
[----:B------:R-:W-:-:S02]  /*0710*/  SHF.R.U32.HI R8, RZ, 0x1, R6 ;  /* 0x00000001ff087819 */ /* 0x000fc40000011606 */
[----:B------:R-:W-:-:S04]  /*0720*/  SEL R3, RZ, 0x1, !P0 ;  /* 0x00000001ff037807 */ /* 0x000fc80004000000 */
[----:B------:R-:W-:-:S04]  /*0730*/  LOP3.LUT R3, R3, 0x1, R8, 0xf8, !PT ;  /* 0x0000000103037812 */ /* 0x000fc800078ef808 */
[----:B------:R-:W-:-:S05]  /*0740*/  LOP3.LUT R3, R3, R6, RZ, 0xc0, !PT ;  /* 0x0000000603037212 */ /* 0x000fca00078ec0ff */
[----:B------:R-:W-:-:S05]  /*0750*/  IMAD.IADD R3, R8, 0x1, R3 ;  /* 0x0000000108037824 */ /* 0x000fca00078e0203 */
[----:B------:R-:W-:Y:S01]  /*0760*/  LOP3.LUT R0, R3, R0, RZ, 0xfc, !PT ;  /* 0x0000000003007212 */ /* 0x000fe200078efcff */
[----:B------:R-:W-:Y:S06]  /*0770*/  BRA `(.L_x_28) ;  /* 0x0000000000107947 */ /* 0x000fec0003800000 */
.L_x_27:
[----:B------:R-:W-:-:S04]  /*0780*/  LOP3.LUT R0, R0, 0x80000000, RZ, 0xc0, !PT ;  /* 0x8000000000007812 */ /* 0x000fc800078ec0ff */
[----:B------:R-:W-:Y:S01]  /*0790*/  LOP3.LUT R0, R0, 0x7f800000, RZ, 0xfc, !PT ;  /* 0x7f80000000007812 */ /* 0x000fe200078efcff */
[----:B------:R-:W-:Y:S06]  /*07a0*/  BRA `(.L_x_28) ;  /* 0x0000000000047947 */ /* 0x000fec0003800000 */
.L_x_26:
[----:B------:R-:W-:-:S07]  /*07b0*/  IMAD R0, R7, 0x800000, R0 ;  /* 0x0080000007007824 */ /* 0x000fce00078e0200 */
.L_x_28:
[----:B------:R-:W-:Y:S05]  /*07c0*/  BSYNC.RECONVERGENT B2 ;  /* 0x0000000000027941 */ /* 0x000fea0003800200 */
.L_x_25:
[----:B------:R-:W-:Y:S05]  /*07d0*/  BRA `(.L_x_29) ;  /* 0x0000000000207947 */ /* 0x000fea0003800000 */
.L_x_24:
[----:B------:R-:W-:-:S04]  /*07e0*/  LOP3.LUT R0, R9, 0x80000000, R8, 0x48, !PT ;  /* 0x8000000009007812 */ /* 0x000fc800078e4808 */
[----:B------:R-:W-:Y:S01]  /*07f0*/  LOP3.LUT R0, R0, 0x7f800000, RZ, 0xfc, !PT ;  /* 0x7f80000000007812 */ /* 0x000fe200078efcff */
[----:B------:R-:W-:Y:S06]  /*0800*/  BRA `(.L_x_29) ;  /* 0x0000000000147947 */ /* 0x000fec0003800000 */
.L_x_23:
[----:B------:R-:W-:Y:S01]  /*0810*/  LOP3.LUT R0, R9, 0x80000000, R8, 0x48, !PT ;  /* 0x8000000009007812 */ /* 0x000fe200078e4808 */
[----:B------:R-:W-:Y:S06]  /*0820*/  BRA `(.L_x_29) ;  /* 0x00000000000c7947 */ /* 0x000fec0003800000 */
.L_x_22:
[----:B------:R-:W0:Y:S01]  /*0830*/  MUFU.RSQ R0, -QNAN ;  /* 0xffc0000000007908 */ /* 0x000e220000001400 */
[----:B------:R-:W-:Y:S05]  /*0840*/  BRA `(.L_x_29) ;  /* 0x0000000000047947 */ /* 0x000fea0003800000 */
.L_x_21:
[----:B------:R-:W-:-:S07]  /*0850*/  FADD.FTZ R0, R0, R3 ;  /* 0x0000000300007221 */ /* 0x000fce0000010000 */
.L_x_29:
[----:B------:R-:W-:Y:S05]  /*0860*/  BSYNC.RECONVERGENT B1 ;  /* 0x0000000000017941 */ /* 0x000fea0003800200 */
.L_x_19:
[----:B------:R-:W-:-:S04]  /*0870*/  IMAD.MOV.U32 R3, RZ, RZ, 0x0 ;  /* 0x00000000ff037424 */ /* 0x000fc800078e00ff */
[----:B0-----:R-:W-:Y:S05]  /*0880*/  RET.REL.NODEC R2 `(_Z15normalizeKernelPfiff) ;  /* 0xfffffff402dc7950 */ /* 0x001fea0003c3ffff */
.L_x_30:
        /* <DEDUP_REMOVED lines=15> */
.L_x_32:


//--------------------- .nv.shared.reserved.0     --------------------------
	.section	.nv.shared.reserved.0,"aw",@nobits
	.weak		__nv_reservedSMEM_offset_0_alias
	.size		__nv_reservedSMEM_offset_0_alias, 0, 64
	.other		__nv_reservedSMEM_offset_0_alias,@"STO_CUDA_RESERVED_SHARED STV_DEFAULT"
__nv_reservedSMEM_offset_0_alias:
	.zero		0
	.zero		64


//--------------------- .nv.constant0._Z21reflectBoundaryKernelPKfPfiii --------------------------
	.section	.nv.constant0._Z21reflectBoundaryKernelPKfPfiii,"a",@progbits
	.sectionflags	@""
	.align	4
.nv.constant0._Z21reflectBoundaryKernelPKfPfiii:
	.zero		924


//--------------------- .nv.constant0._Z25convertFloatToUInt8KernelPKfPhi --------------------------
	.section	.nv.constant0._Z25convertFloatToUInt8KernelPKfPhi,"a",@progbits
	.sectionflags	@""
	.align	4
.nv.constant0._Z25convertFloatToUInt8KernelPKfPhi:
	.zero		916


//--------------------- .nv.constant0._Z25convertUInt8ToFloatKernelPKhPfi --------------------------
	.section	.nv.constant0._Z25convertUInt8ToFloatKernelPKhPfi,"a",@progbits
	.sectionflags	@""
	.align	4
.nv.constant0._Z25convertUInt8ToFloatKernelPKhPfi:
	.zero		916


//--------------------- .nv.constant0._Z15normalizeKernelPfiff --------------------------
	.section	.nv.constant0._Z15normalizeKernelPfiff,"a",@progbits
	.sectionflags	@""
	.align	4
.nv.constant0._Z15normalizeKernelPfiff:
	.zero		916


//--------------------- SYMBOLS --------------------------

	.type		.nv.reservedSmem.offset0,@object
	.size		.nv.reservedSmem.offset0,0x4
